	.headerflags	@"EF_CUDA_TEXMODE_UNIFIED EF_CUDA_64BIT_ADDRESS EF_CUDA_ACCELERATORS EF_CUDA_SM90 EF_CUDA_VIRTUAL_SM(EF_CUDA_SM90)"
	.elftype	@"ET_EXEC"


//--------------------- .nv.info                  --------------------------
	.section	.nv.info,"",@"SHT_CUDA_INFO"
	.align	4


	//----- nvinfo : EIATTR_REGCOUNT
	.align		4
        /*0000*/ 	.byte	0x04, 0x2f
        /*0002*/ 	.short	(.L_1 - .L_0)
	.align		4
.L_0:
        /*0004*/ 	.word	index@(triton_poi_fused_3)
        /*0008*/ 	.word	0x0000001f


	//----- nvinfo : EIATTR_MIN_STACK_SIZE
	.align		4
.L_1:
        /*000c*/ 	.byte	0x04, 0x12
        /*000e*/ 	.short	(.L_3 - .L_2)
	.align		4
.L_2:
        /*0010*/ 	.word	index@(triton_poi_fused_3)
        /*0014*/ 	.word	0x00000000


	//----- nvinfo : EIATTR_FRAME_SIZE
	.align		4
.L_3:
        /*0018*/ 	.byte	0x04, 0x11
        /*001a*/ 	.short	(.L_5 - .L_4)
	.align		4
.L_4:
        /*001c*/ 	.word	index@(triton_poi_fused_3)
        /*0020*/ 	.word	0x00000000


	//----- nvinfo : EIATTR_MIN_STACK_SIZE
	.align		4
.L_5:
        /*0024*/ 	.byte	0x04, 0x12
        /*0026*/ 	.short	(.L_7 - .L_6)
	.align		4
.L_6:
        /*0028*/ 	.word	index@(triton_poi_fused_3)
        /*002c*/ 	.word	0x00000000
.L_7:


//--------------------- .nv.info.triton_poi_fused_3 --------------------------
	.section	.nv.info.triton_poi_fused_3,"",@"SHT_CUDA_INFO"
	.sectionflags	@""
	.align	4


	//----- nvinfo : EIATTR_CUDA_API_VERSION
	.align		4
        /*0000*/ 	.byte	0x04, 0x37
        /*0002*/ 	.short	(.L_9 - .L_8)
.L_8:
        /*0004*/ 	.word	0x0000007c


	//----- nvinfo : EIATTR_KPARAM_INFO
	.align		4
.L_9:
        /*0008*/ 	.byte	0x04, 0x17
        /*000a*/ 	.short	(.L_11 - .L_10)
.L_10:
        /*000c*/ 	.word	0x00000000
        /*0010*/ 	.short	0x0003
        /*0012*/ 	.short	0x0014
        /*0014*/ 	.byte	0x00, 0xf0, 0x11, 0x00


	//----- nvinfo : EIATTR_KPARAM_INFO
	.align		4
.L_11:
        /*0018*/ 	.byte	0x04, 0x17
        /*001a*/ 	.short	(.L_13 - .L_12)
.L_12:
        /*001c*/ 	.word	0x00000000
        /*0020*/ 	.short	0x0002
        /*0022*/ 	.short	0x0010
        /*0024*/ 	.byte	0x00, 0xf0, 0x11, 0x00


	//----- nvinfo : EIATTR_KPARAM_INFO
	.align		4
.L_13:
        /*0028*/ 	.byte	0x04, 0x17
        /*002a*/ 	.short	(.L_15 - .L_14)
.L_14:
        /*002c*/ 	.word	0x00000000
        /*0030*/ 	.short	0x0001
        /*0032*/ 	.short	0x0008
        /*0034*/ 	.byte	0x00, 0xf4, 0x21, 0x00


	//----- nvinfo : EIATTR_KPARAM_INFO
	.align		4
.L_15:
        /*0038*/ 	.byte	0x04, 0x17
        /*003a*/ 	.short	(.L_17 - .L_16)
.L_16:
        /*003c*/ 	.word	0x00000000
        /*0040*/ 	.short	0x0000
        /*0042*/ 	.short	0x0000
        /*0044*/ 	.byte	0x00, 0xf4, 0x21, 0x00


	//----- nvinfo : EIATTR_SPARSE_MMA_MASK
	.align		4
.L_17:
        /*0048*/ 	.byte	0x03, 0x50
        /*004a*/ 	.short	0x0000


	//----- nvinfo : EIATTR_MAXREG_COUNT
	.align		4
        /*004c*/ 	.byte	0x03, 0x1b
        /*004e*/ 	.short	0x00ff


	//----- nvinfo : EIATTR_EXIT_INSTR_OFFSETS
	.align		4
        /*0050*/ 	.byte	0x04, 0x1c
        /*0052*/ 	.short	(.L_19 - .L_18)


	//   ....[0]....
.L_18:
        /*0054*/ 	.word	0x000005e0


	//   ....[1]....
        /*0058*/ 	.word	0x00000630


	//----- nvinfo : EIATTR_REQNTID
	.align		4
.L_19:
        /*005c*/ 	.byte	0x04, 0x10
        /*005e*/ 	.short	(.L_21 - .L_20)
.L_20:
        /*0060*/ 	.word	0x00000080
        /*0064*/ 	.word	0x00000001
        /*0068*/ 	.word	0x00000001


	//----- nvinfo : EIATTR_CBANK_PARAM_SIZE
	.align		4
.L_21:
        /*006c*/ 	.byte	0x03, 0x19
        /*006e*/ 	.short	0x0018


	//----- nvinfo : EIATTR_PARAM_CBANK
	.align		4
        /*0070*/ 	.byte	0x04, 0x0a
        /*0072*/ 	.short	(.L_23 - .L_22)
	.align		4
.L_22:
        /*0074*/ 	.word	index@(.nv.constant0.triton_poi_fused_3)
        /*0078*/ 	.short	0x0210
        /*007a*/ 	.short	0x0018


	//----- nvinfo : EIATTR_SW_WAR
	.align		4
.L_23:
        /*007c*/ 	.byte	0x04, 0x36
        /*007e*/ 	.short	(.L_25 - .L_24)
.L_24:
        /*0080*/ 	.word	0x00000008
.L_25:


//--------------------- .nv.callgraph             --------------------------
	.section	.nv.callgraph,"",@"SHT_CUDA_CALLGRAPH"
	.align	4
	.sectionentsize	8
	.align		4
        /*0000*/ 	.word	0x00000000
	.align		4
        /*0004*/ 	.word	0xffffffff
	.align		4
        /*0008*/ 	.word	0x00000000
	.align		4
        /*000c*/ 	.word	0xfffffffe
	.align		4
        /*0010*/ 	.word	0x00000000
	.align		4
        /*0014*/ 	.word	0xfffffffd
	.align		4
        /*0018*/ 	.word	0x00000000
	.align		4
        /*001c*/ 	.word	0xfffffffc


//--------------------- .text.triton_poi_fused_3  --------------------------
	.section	.text.triton_poi_fused_3,"ax",@progbits
	.sectionflags	@"SHF_BARRIERS=1"
	.align	128
        .global         triton_poi_fused_3
        .type           triton_poi_fused_3,@function
        .size           triton_poi_fused_3,(.L_x_1 - triton_poi_fused_3)
        .other          triton_poi_fused_3,@"STO_CUDA_ENTRY STV_DEFAULT"
triton_poi_fused_3:
.text.triton_poi_fused_3:
[----:B------:R-:W0:Y:S01]  /*0000*/  LDC R1, c[0x0][0x28] ;  /* 0x00000a00ff017b82 */ /* 0x000e220000000800 */
[----:B------:R-:W1:Y:S07]  /*0010*/  S2R R0, SR_CTAID.X ;  /* 0x0000000000007919 */ /* 0x000e6e0000002500 */
[----:B------:R-:W2:Y:S01]  /*0020*/  LDC.64 R14, c[0x0][0x210] ;  /* 0x00008400ff0e7b82 */ /* 0x000ea20000000a00 */
[----:B------:R-:W-:Y:S01]  /*0030*/  IMAD.MOV.U32 R19, RZ, RZ, RZ ;  /* 0x000000ffff137224 */ /* 0x000fe200078e00ff */
[----:B------:R-:W-:Y:S01]  /*0040*/  ULDC.64 UR6, c[0x0][0x208] ;  /* 0x0000820000067ab9 */ /* 0x000fe20000000a00 */
[----:B------:R-:W3:Y:S01]  /*0050*/  S2R R21, SR_TID.X ;  /* 0x0000000000157919 */ /* 0x000ee20000002100 */
[----:B------:R-:W4:Y:S01]  /*0060*/  S2R R18, SR_CTAID.Y ;  /* 0x0000000000127919 */ /* 0x000f220000002600 */
[----:B------:R-:W-:-:S02]  /*0070*/  IMAD.MOV.U32 R20, RZ, RZ, RZ ;  /* 0x000000ffff147224 */ /* 0x000fc400078e00ff */
[----:B-1----:R-:W-:Y:S01]  /*0080*/  IMAD.SHL.U32 R0, R0, 0x10, RZ ;  /* 0x0000001000007824 */ /* 0x002fe200078e00ff */
[----:B---3--:R-:W-:-:S04]  /*0090*/  SHF.R.U32.HI R17, RZ, 0x4, R21 ;  /* 0x00000004ff117819 */ /* 0x008fc80000011615 */
[----:B------:R-:W-:Y:S01]  /*00a0*/  LOP3.LUT R6, R0, 0xf, R21, 0xf8, !PT ;  /* 0x0000000f00067812 */ /* 0x000fe200078ef815 */
[----:B----4-:R-:W-:Y:S01]  /*00b0*/  IMAD.SHL.U32 R16, R18, 0x40, RZ ;  /* 0x0000004012107824 */ /* 0x010fe200078e00ff */
[----:B------:R-:W-:Y:S02]  /*00c0*/  SGXT.U32 R17, R17, 0x3 ;  /* 0x000000031111781a */ /* 0x000fe40000000000 */
[----:B------:R-:W-:Y:S02]  /*00d0*/  ISETP.GE.AND P0, PT, R6, 0x9, PT ;  /* 0x000000090600780c */ /* 0x000fe40003f06270 */
[----:B------:R-:W-:Y:S02]  /*00e0*/  LOP3.LUT R2, R16, R17, RZ, 0xfc, !PT ;  /* 0x0000001110027212 */ /* 0x000fe400078efcff */
[----:B------:R-:W-:Y:S02]  /*00f0*/  LOP3.LUT R3, R16, 0x8, R17, 0xfe, !PT ;  /* 0x0000000810037812 */ /* 0x000fe400078efe11 */
[----:B------:R-:W-:Y:S01]  /*0100*/  LOP3.LUT R4, R16, 0x10, R17, 0xfe, !PT ;  /* 0x0000001010047812 */ /* 0x000fe200078efe11 */
[--C-:B------:R-:W-:Y:S01]  /*0110*/  IMAD R27, R2, 0x9, R6.reuse ;  /* 0x00000009021b7824 */ /* 0x100fe200078e0206 */
        /* <DEDUP_REMOVED lines=9> */
[----:B------:R-:W-:-:S02]  /*01b0*/  IMAD R11, R11, 0x9, R6 ;  /* 0x000000090b0b7824 */ /* 0x000fc400078e0206 */
[--C-:B------:R-:W-:Y:S02]  /*01c0*/  IMAD R13, R13, 0x9, R6.reuse ;  /* 0x000000090d0d7824 */ /* 0x100fe400078e0206 */
[----:B------:R-:W-:Y:S02]  /*01d0*/  IMAD R23, R23, 0x9, R6 ;  /* 0x0000000917177824 */ /* 0x000fe400078e0206 */
[----:B--2---:R-:W-:-:S04]  /*01e0*/  IMAD.WIDE R26, R27, 0x4, R14 ;  /* 0x000000041b1a7825 */ /* 0x004fc800078e020e */
[--C-:B------:R-:W-:Y:S01]  /*01f0*/  IMAD.WIDE R2, R3, 0x4, R14.reuse ;  /* 0x0000000403027825 */ /* 0x100fe200078e020e */
[----:B------:R1:W2:Y:S01]  /*0200*/  @!P0 LDG.E.EL R19, desc[UR6][R26.64] ;  /* 0x000000061a138981 */ /* 0x0002a2000c2e1900 */
[----:B------:R-:W-:Y:S02]  /*0210*/  CS2R R24, SRZ ;  /* 0x0000000000187805 */ /* 0x000fe4000001ff00 */
[--C-:B------:R-:W-:Y:S01]  /*0220*/  IMAD.WIDE R4, R5, 0x4, R14.reuse ;  /* 0x0000000405047825 */ /* 0x100fe200078e020e */
[----:B------:R3:W4:Y:S03]  /*0230*/  @!P0 LDG.E.EL R20, desc[UR6][R2.64] ;  /* 0x0000000602148981 */ /* 0x000726000c2e1900 */
[----:B------:R-:W-:-:S04]  /*0240*/  IMAD.WIDE R6, R7, 0x4, R14 ;  /* 0x0000000407067825 */ /* 0x000fc800078e020e */
[----:B------:R-:W-:-:S04]  /*0250*/  IMAD.WIDE R8, R9, 0x4, R14 ;  /* 0x0000000409087825 */ /* 0x000fc800078e020e */
[----:B------:R-:W-:-:S04]  /*0260*/  IMAD.WIDE R10, R11, 0x4, R14 ;  /* 0x000000040b0a7825 */ /* 0x000fc800078e020e */
[--C-:B------:R-:W-:Y:S01]  /*0270*/  IMAD.WIDE R12, R13, 0x4, R14.reuse ;  /* 0x000000040d0c7825 */ /* 0x100fe200078e020e */
[----:B-1----:R-:W-:Y:S01]  /*0280*/  CS2R R26, SRZ ;  /* 0x00000000001a7805 */ /* 0x002fe2000001ff00 */
[----:B------:R-:W5:Y:S02]  /*0290*/  @!P0 LDG.E.EL R24, desc[UR6][R6.64] ;  /* 0x0000000606188981 */ /* 0x000f64000c2e1900 */
[----:B------:R-:W-:Y:S01]  /*02a0*/  IMAD.WIDE R14, R23, 0x4, R14 ;  /* 0x00000004170e7825 */ /* 0x000fe200078e020e */
[----:B------:R-:W-:Y:S01]  /*02b0*/  HFMA2.MMA R23, -RZ, RZ, 0, 0 ;  /* 0x00000000ff177435 */ /* 0x000fe200000001ff */
[----:B------:R-:W5:Y:S02]  /*02c0*/  @!P0 LDG.E.EL R25, desc[UR6][R10.64] ;  /* 0x000000060a198981 */ /* 0x000f64000c2e1900 */
[----:B------:R-:W-:Y:S02]  /*02d0*/  IMAD.MOV.U32 R22, RZ, RZ, RZ ;  /* 0x000000ffff167224 */ /* 0x000fe400078e00ff */
[----:B------:R-:W5:Y:S04]  /*02e0*/  @!P0 LDG.E.EL R27, desc[UR6][R12.64] ;  /* 0x000000060c1b8981 */ /* 0x000f68000c2e1900 */
[----:B------:R-:W5:Y:S04]  /*02f0*/  @!P0 LDG.E.EL R22, desc[UR6][R4.64] ;  /* 0x0000000604168981 */ /* 0x000f68000c2e1900 */
[----:B------:R1:W5:Y:S04]  /*0300*/  @!P0 LDG.E.EL R23, desc[UR6][R8.64] ;  /* 0x0000000608178981 */ /* 0x000368000c2e1900 */
[----:B------:R-:W5:Y:S01]  /*0310*/  @!P0 LDG.E.EL R26, desc[UR6][R14.64] ;  /* 0x000000060e1a8981 */ /* 0x000f62000c2e1900 */
[----:B------:R-:W1:Y:S01]  /*0320*/  S2UR UR5, SR_CgaCtaId ;  /* 0x00000000000579c3 */ /* 0x000e620000008800 */
[----:B---3--:R-:W-:Y:S01]  /*0330*/  IMAD.SHL.U32 R2, R21, 0x40, RZ ;  /* 0x0000004015027824 */ /* 0x008fe200078e00ff */
[----:B------:R-:W-:-:S04]  /*0340*/  UMOV UR4, 0x400 ;  /* 0x0000040000047882 */ /* 0x000fc80000000000 */
[----:B------:R-:W-:-:S04]  /*0350*/  LOP3.LUT R2, R2, 0x3c0, RZ, 0xc0, !PT ;  /* 0x000003c002027812 */ /* 0x000fc800078ec0ff */
[----:B------:R-:W-:Y:S01]  /*0360*/  LOP3.LUT R3, R2, R17, RZ, 0xfc, !PT ;  /* 0x0000001102037212 */ /* 0x000fe200078efcff */
[----:B01----:R-:W-:-:S06]  /*0370*/  UPRMT UR4, UR5, 0x654, UR4 ;  /* 0x0000065405047896 */ /* 0x003fcc0008000004 */
[----:B------:R-:W-:-:S05]  /*0380*/  LEA.HI R2, R2, UR4, RZ, 0x1e ;  /* 0x0000000402027c11 */ /* 0x000fca000f8ff0ff */
[----:B------:R-:W-:Y:S01]  /*0390*/  IMAD R28, R3, 0x4, R2 ;  /* 0x00000004031c7824 */ /* 0x000fe200078e0202 */
[C---:B------:R-:W-:Y:S01]  /*03a0*/  LOP3.LUT R2, R21.reuse, 0x70, RZ, 0xc0, !PT ;  /* 0x0000007015027812 */ /* 0x040fe200078ec0ff */
[----:B------:R-:W-:-:S03]  /*03b0*/  IMAD.SHL.U32 R21, R21, 0x4, RZ ;  /* 0x0000000415157824 */ /* 0x000fc600078e00ff */
[----:B------:R-:W-:Y:S02]  /*03c0*/  IADD3 R3, R2, UR4, RZ ;  /* 0x0000000402037c10 */ /* 0x000fe4000fffe0ff */
[----:B------:R-:W-:-:S05]  /*03d0*/  LOP3.LUT R8, R21, 0x1fc, RZ, 0xc0, !PT ;  /* 0x000001fc15087812 */ /* 0x000fca00078ec0ff */
[----:B------:R-:W-:Y:S01]  /*03e0*/  IMAD R4, R8, 0x4, R3 ;  /* 0x0000000408047824 */ /* 0x000fe200078e0203 */
[----:B------:R-:W-:Y:S02]  /*03f0*/  SHF.R.S32.HI R3, RZ, 0x19, R18 ;  /* 0x00000019ff037819 */ /* 0x000fe40000011412 */
[----:B------:R-:W-:Y:S02]  /*0400*/  LOP3.LUT R16, R16, 0x3c, R21, 0xf8, !PT ;  /* 0x0000003c10107812 */ /* 0x000fe400078ef815 */
[----:B------:R-:W-:-:S04]  /*0410*/  SGXT R3, R3, 0x1 ;  /* 0x000000010303781a */ /* 0x000fc80000000200 */
[----:B------:R-:W-:Y:S02]  /*0420*/  LEA.HI R9, R3, R16, RZ, 0x5 ;  /* 0x0000001003097211 */ /* 0x000fe400078f28ff */
[----:B------:R-:W0:Y:S02]  /*0430*/  LDC.64 R2, c[0x0][0x218] ;  /* 0x00008600ff027b82 */ /* 0x000e240000000a00 */
[----:B------:R-:W-:Y:S02]  /*0440*/  LOP3.LUT R11, R9, 0xffffffe0, RZ, 0xc0, !PT ;  /* 0xffffffe0090b7812 */ /* 0x000fe400078ec0ff */
[----:B------:R-:W-:Y:S02]  /*0450*/  SHF.R.S32.HI R10, RZ, 0x5, R9 ;  /* 0x00000005ff0a7819 */ /* 0x000fe40000011409 */
[----:B------:R-:W-:Y:S01]  /*0460*/  LOP3.LUT R9, R0, R17, RZ, 0xfc, !PT ;  /* 0x0000001100097212 */ /* 0x000fe200078efcff */
[----:B------:R-:W-:Y:S01]  /*0470*/  IMAD.IADD R11, R16, 0x1, -R11 ;  /* 0x00000001100b7824 */ /* 0x000fe200078e0a0b */
[----:B------:R-:W-:-:S02]  /*0480*/  LOP3.LUT R0, R0, 0x8, R17, 0xfe, !PT ;  /* 0x0000000800007812 */ /* 0x000fc400078efe11 */
[----:B------:R-:W-:Y:S01]  /*0490*/  LOP3.LUT R13, R8, 0x200, RZ, 0xfc, !PT ;  /* 0x00000200080d7812 */ /* 0x000fe200078efcff */
[----:B------:R-:W-:Y:S01]  /*04a0*/  IMAD R12, R10, 0x120, R11 ;  /* 0x000001200a0c7824 */ /* 0x000fe200078e020b */
[C---:B------:R-:W-:Y:S02]  /*04b0*/  ISETP.GE.AND P1, PT, R9.reuse, 0x9, PT ;  /* 0x000000090900780c */ /* 0x040fe40003f26270 */
[----:B------:R-:W-:Y:S01]  /*04c0*/  ISETP.GE.AND P0, PT, R0, 0x9, PT ;  /* 0x000000090000780c */ /* 0x000fe20003f06270 */
[----:B------:R-:W-:Y:S01]  /*04d0*/  IMAD R11, R9, 0x20, R12 ;  /* 0x00000020090b7824 */ /* 0x000fe200078e020c */
[----:B------:R-:W-:-:S04]  /*04e0*/  SHF.R.U32.HI R13, RZ, 0x2, R13 ;  /* 0x00000002ff0d7819 */ /* 0x000fc8000001160d */
[----:B------:R-:W-:Y:S01]  /*04f0*/  LOP3.LUT R13, R13, 0xf0, RZ, 0xc0, !PT ;  /* 0x000000f00d0d7812 */ /* 0x000fe200078ec0ff */
[----:B0-----:R-:W-:-:S03]  /*0500*/  IMAD.WIDE R10, R11, 0x4, R2 ;  /* 0x000000040b0a7825 */ /* 0x001fc600078e0202 */
[----:B------:R-:W-:-:S05]  /*0510*/  IADD3 R13, R13, UR4, RZ ;  /* 0x000000040d0d7c10 */ /* 0x000fca000fffe0ff */
[----:B------:R-:W-:Y:S01]  /*0520*/  IMAD R13, R8, 0x4, R13 ;  /* 0x00000004080d7824 */ /* 0x000fe200078e020d */
[----:B--2---:R-:W-:Y:S04]  /*0530*/  STS [R28], R19 ;  /* 0x000000131c007388 */ /* 0x004fe80000000800 */
[----:B----4-:R-:W-:Y:S04]  /*0540*/  STS [R28+0x20], R20 ;  /* 0x000020141c007388 */ /* 0x010fe80000000800 */
[----:B-----5:R-:W-:Y:S04]  /*0550*/  STS [R28+0x60], R24 ;  /* 0x000060181c007388 */ /* 0x020fe80000000800 */
[----:B------:R-:W-:Y:S04]  /*0560*/  STS [R28+0xa0], R25 ;  /* 0x0000a0191c007388 */ /* 0x000fe80000000800 */
[----:B------:R-:W-:Y:S04]  /*0570*/  STS [R28+0xc0], R27 ;  /* 0x0000c01b1c007388 */ /* 0x000fe80000000800 */
[----:B------:R-:W-:Y:S04]  /*0580*/  STS [R28+0x40], R22 ;  /* 0x000040161c007388 */ /* 0x000fe80000000800 */
[----:B------:R-:W-:Y:S04]  /*0590*/  STS [R28+0x80], R23 ;  /* 0x000080171c007388 */ /* 0x000fe80000000800 */
[----:B------:R-:W-:Y:S01]  /*05a0*/  STS [R28+0xe0], R26 ;  /* 0x0000e01a1c007388 */ /* 0x000fe20000000800 */
[----:B------:R-:W-:Y:S06]  /*05b0*/  BAR.SYNC.DEFER_BLOCKING 0x0 ;  /* 0x0000000000007b1d */ /* 0x000fec0000010000 */
[----:B------:R-:W0:Y:S04]  /*05c0*/  LDS.128 R4, [R4] ;  /* 0x0000000004047984 */ /* 0x000e280000000c00 */
[----:B0-----:R0:W-:Y:S02]  /*05d0*/  @!P1 STG.E.128 desc[UR6][R10.64], R4 ;  /* 0x000000040a009986 */ /* 0x0011e4000c101d06 */
[----:B0-----:R-:W-:Y:S05]  /*05e0*/  @P0 EXIT ;  /* 0x000000000000094d */ /* 0x001fea0003800000 */
[----:B0-----:R-:W0:Y:S01]  /*05f0*/  LDS.128 R8, [R13+0x800] ;  /* 0x000800000d087984 */ /* 0x001e220000000c00 */
[----:B------:R-:W-:-:S04]  /*0600*/  IMAD R5, R0, 0x20, R12 ;  /* 0x0000002000057824 */ /* 0x000fc800078e020c */
[----:B------:R-:W-:-:S05]  /*0610*/  IMAD.WIDE R2, R5, 0x4, R2 ;  /* 0x0000000405027825 */ /* 0x000fca00078e0202 */
[----:B0-----:R-:W-:Y:S01]  /*0620*/  STG.E.128 desc[UR6][R2.64], R8 ;  /* 0x0000000802007986 */ /* 0x001fe2000c101d06 */
[----:B------:R-:W-:Y:S05]  /*0630*/  EXIT ;  /* 0x000000000000794d */ /* 0x000fea0003800000 */
.L_x_0:
[----:B------:R-:W-:-:S00]  /*0640*/  BRA `(.L_x_0) ;  /* 0xfffffffc00fc7947 */ /* 0x000fc0000383ffff */
[----:B------:R-:W-:-:S00]  /*0650*/  NOP ;  /* 0x0000000000007918 */ /* 0x000fc00000000000 */
        /* <DEDUP_REMOVED lines=10> */
.L_x_1:


//--------------------- .nv.shared.triton_poi_fused_3 --------------------------
	.section	.nv.shared.triton_poi_fused_3,"aw",@nobits
	.sectionflags	@""
	.align	16
	.zero		1024


//--------------------- .nv.constant0.triton_poi_fused_3 --------------------------
	.section	.nv.constant0.triton_poi_fused_3,"a",@progbits
	.sectionflags	@""
	.align	4
.nv.constant0.triton_poi_fused_3:
	.zero		552
